//
// Generated by NVIDIA NVVM Compiler
//
// Compiler Build ID: CL-36424714
// Cuda compilation tools, release 13.0, V13.0.88
// Based on NVVM 20.0.0
//

.version 9.0
.target sm_100
.address_size 64

	// .globl	_Z6print3PcS_ii

.visible .entry _Z6print3PcS_ii(
	.param .u64 .ptr .align 1 _Z6print3PcS_ii_param_0,
	.param .u64 .ptr .align 1 _Z6print3PcS_ii_param_1,
	.param .u32 _Z6print3PcS_ii_param_2,
	.param .u32 _Z6print3PcS_ii_param_3
)
{
	.reg .pred 	%p<13>;
	.reg .b16 	%rs<32>;
	.reg .b32 	%r<36>;
	.reg .b64 	%rd<24>;

	ld.param.u64 	%rd9, [_Z6print3PcS_ii_param_0];
	ld.param.u64 	%rd10, [_Z6print3PcS_ii_param_1];
	ld.param.u32 	%r21, [_Z6print3PcS_ii_param_2];
	ld.param.u32 	%r22, [_Z6print3PcS_ii_param_3];
	cvta.to.global.u64 	%rd1, %rd10;
	cvta.to.global.u64 	%rd2, %rd9;
	setp.lt.s32 	%p1, %r22, 1;
	@%p1 bra 	$L__BB0_17;
	setp.lt.s32 	%p2, %r21, 1;
	@%p2 bra 	$L__BB0_17;
	and.b32  	%r1, %r21, 15;
	add.s32 	%r2, %r1, -1;
	and.b32  	%r3, %r21, 7;
	add.s32 	%r4, %r3, -1;
	and.b32  	%r5, %r21, 2147483632;
	and.b32  	%r6, %r21, 3;
	neg.s32 	%r7, %r5;
	add.s64 	%rd3, %rd2, 7;
	add.s64 	%rd4, %rd1, 7;
	mov.u32 	%r24, %tid.x;
	mul.lo.s32 	%r8, %r22, %r24;
	mov.b32 	%r30, 0;
$L__BB0_3:
	setp.lt.u32 	%p3, %r21, 16;
	add.s32 	%r26, %r30, %r8;
	mul.lo.s32 	%r10, %r26, %r21;
	mov.b32 	%r34, 0;
	@%p3 bra 	$L__BB0_6;
	mov.u32 	%r31, %r10;
	mov.u64 	%rd23, %rd3;
	mov.u32 	%r32, %r7;
$L__BB0_5:
	.pragma "nounroll";
	cvt.s64.s32 	%rd11, %r31;
	add.s64 	%rd12, %rd4, %rd11;
	ld.global.u8 	%rs1, [%rd23+-7];
	st.global.u8 	[%rd12+-7], %rs1;
	ld.global.u8 	%rs2, [%rd23+-6];
	st.global.u8 	[%rd12+-6], %rs2;
	ld.global.u8 	%rs3, [%rd23+-5];
	st.global.u8 	[%rd12+-5], %rs3;
	ld.global.u8 	%rs4, [%rd23+-4];
	st.global.u8 	[%rd12+-4], %rs4;
	ld.global.u8 	%rs5, [%rd23+-3];
	st.global.u8 	[%rd12+-3], %rs5;
	ld.global.u8 	%rs6, [%rd23+-2];
	st.global.u8 	[%rd12+-2], %rs6;
	ld.global.u8 	%rs7, [%rd23+-1];
	st.global.u8 	[%rd12+-1], %rs7;
	ld.global.u8 	%rs8, [%rd23];
	st.global.u8 	[%rd12], %rs8;
	ld.global.u8 	%rs9, [%rd23+1];
	st.global.u8 	[%rd12+1], %rs9;
	ld.global.u8 	%rs10, [%rd23+2];
	st.global.u8 	[%rd12+2], %rs10;
	ld.global.u8 	%rs11, [%rd23+3];
	st.global.u8 	[%rd12+3], %rs11;
	ld.global.u8 	%rs12, [%rd23+4];
	st.global.u8 	[%rd12+4], %rs12;
	ld.global.u8 	%rs13, [%rd23+5];
	st.global.u8 	[%rd12+5], %rs13;
	ld.global.u8 	%rs14, [%rd23+6];
	st.global.u8 	[%rd12+6], %rs14;
	ld.global.u8 	%rs15, [%rd23+7];
	st.global.u8 	[%rd12+7], %rs15;
	ld.global.u8 	%rs16, [%rd23+8];
	st.global.u8 	[%rd12+8], %rs16;
	add.s32 	%r32, %r32, 16;
	add.s64 	%rd23, %rd23, 16;
	add.s32 	%r31, %r31, 16;
	setp.ne.s32 	%p4, %r32, 0;
	mov.u32 	%r34, %r5;
	@%p4 bra 	$L__BB0_5;
$L__BB0_6:
	setp.eq.s32 	%p5, %r1, 0;
	@%p5 bra 	$L__BB0_16;
	setp.lt.u32 	%p6, %r2, 7;
	@%p6 bra 	$L__BB0_9;
	cvt.u64.u32 	%rd13, %r34;
	add.s64 	%rd14, %rd2, %rd13;
	ld.global.u8 	%rs17, [%rd14];
	add.s32 	%r27, %r34, %r10;
	cvt.s64.s32 	%rd15, %r27;
	add.s64 	%rd16, %rd1, %rd15;
	st.global.u8 	[%rd16], %rs17;
	ld.global.u8 	%rs18, [%rd14+1];
	st.global.u8 	[%rd16+1], %rs18;
	ld.global.u8 	%rs19, [%rd14+2];
	st.global.u8 	[%rd16+2], %rs19;
	ld.global.u8 	%rs20, [%rd14+3];
	st.global.u8 	[%rd16+3], %rs20;
	ld.global.u8 	%rs21, [%rd14+4];
	st.global.u8 	[%rd16+4], %rs21;
	ld.global.u8 	%rs22, [%rd14+5];
	st.global.u8 	[%rd16+5], %rs22;
	ld.global.u8 	%rs23, [%rd14+6];
	st.global.u8 	[%rd16+6], %rs23;
	ld.global.u8 	%rs24, [%rd14+7];
	st.global.u8 	[%rd16+7], %rs24;
	add.s32 	%r34, %r34, 8;
$L__BB0_9:
	setp.eq.s32 	%p7, %r3, 0;
	@%p7 bra 	$L__BB0_16;
	setp.lt.u32 	%p8, %r4, 3;
	@%p8 bra 	$L__BB0_12;
	cvt.u64.u32 	%rd17, %r34;
	add.s64 	%rd18, %rd2, %rd17;
	ld.global.u8 	%rs25, [%rd18];
	add.s32 	%r28, %r34, %r10;
	cvt.s64.s32 	%rd19, %r28;
	add.s64 	%rd20, %rd1, %rd19;
	st.global.u8 	[%rd20], %rs25;
	ld.global.u8 	%rs26, [%rd18+1];
	st.global.u8 	[%rd20+1], %rs26;
	ld.global.u8 	%rs27, [%rd18+2];
	st.global.u8 	[%rd20+2], %rs27;
	ld.global.u8 	%rs28, [%rd18+3];
	st.global.u8 	[%rd20+3], %rs28;
	add.s32 	%r34, %r34, 4;
$L__BB0_12:
	setp.eq.s32 	%p9, %r6, 0;
	@%p9 bra 	$L__BB0_16;
	setp.eq.s32 	%p10, %r6, 1;
	cvt.u64.u32 	%rd21, %r34;
	add.s64 	%rd7, %rd2, %rd21;
	ld.global.u8 	%rs29, [%rd7];
	add.s32 	%r29, %r34, %r10;
	cvt.s64.s32 	%rd22, %r29;
	add.s64 	%rd8, %rd1, %rd22;
	st.global.u8 	[%rd8], %rs29;
	@%p10 bra 	$L__BB0_16;
	setp.eq.s32 	%p11, %r6, 2;
	ld.global.u8 	%rs30, [%rd7+1];
	st.global.u8 	[%rd8+1], %rs30;
	@%p11 bra 	$L__BB0_16;
	ld.global.u8 	%rs31, [%rd7+2];
	st.global.u8 	[%rd8+2], %rs31;
$L__BB0_16:
	add.s32 	%r30, %r30, 1;
	setp.ne.s32 	%p12, %r30, %r22;
	@%p12 bra 	$L__BB0_3;
$L__BB0_17:
	ret;

}


// ===== COMPILED SASS (sm_100) =====

	.target	sm_100

	.elftype	@"ET_EXEC"


//--------------------- .note.nv.tkinfo           --------------------------
	.section	.note.nv.tkinfo,"",@"SHT_NOTE"
	.sectionflags	@"SHF_NOTE_NV_TKINFO"
	.tkinfo
        /*0018*/ 	.word	0x00000002
        /*0030*/ 	.string	""
        /*0030*/ 	.string	"ptxas"
        /*0030*/ 	.string	"Cuda compilation tools, release 13.0, V13.0.88"
        /*0030*/ 	.string	"Build cuda_13.0.r13.0/compiler.36424714_0"
        /*0030*/ 	.string	"-arch sm_100 -m 64 "



//--------------------- .note.nv.cuinfo           --------------------------
	.section	.note.nv.cuinfo,"",@"SHT_NOTE"
	.sectionflags	@"SHF_NOTE_NV_CUINFO"
        /*0018*/ 	.short	0x0002
        /*001a*/ 	.short	0x0064
        /*001c*/ 	.short	0x0082
	.zero		2


//--------------------- .nv.info                  --------------------------
	.section	.nv.info,"",@"SHT_CUDA_INFO"
	.align	4


	//----- nvinfo : EIATTR_REGCOUNT
	.align		4
        /*0000*/ 	.byte	0x04, 0x2f
        /*0002*/ 	.short	(.L_1 - .L_0)
	.align		4
.L_0:
        /*0004*/ 	.word	index@(_Z6print3PcS_ii)
        /*0008*/ 	.word	0x0000001a


	//----- nvinfo : EIATTR_FRAME_SIZE
	.align		4
.L_1:
        /*000c*/ 	.byte	0x04, 0x11
        /*000e*/ 	.short	(.L_3 - .L_2)
	.align		4
.L_2:
        /*0010*/ 	.word	index@(_Z6print3PcS_ii)
        /*0014*/ 	.word	0x00000000


	//----- nvinfo : EIATTR_MIN_STACK_SIZE
	.align		4
.L_3:
        /*0018*/ 	.byte	0x04, 0x12
        /*001a*/ 	.short	(.L_5 - .L_4)
	.align		4
.L_4:
        /*001c*/ 	.word	index@(_Z6print3PcS_ii)
        /*0020*/ 	.word	0x00000000
.L_5:


//--------------------- .nv.compat                --------------------------
	.section	.nv.compat,"",@"SHT_CUDA_COMPAT_INFO"
	.align	4
        /*0000*/ 	.byte	0x02, 0x09, 0x00, 0x00, 0x02, 0x02, 0x01, 0x00, 0x02, 0x05, 0x05, 0x00, 0x03, 0x07, 0x01, 0x01
        /*0010*/ 	.byte	0x02, 0x03, 0x00, 0x00, 0x02, 0x06, 0x01, 0x00, 0x04, 0x0b, 0x08, 0x00, 0x09, 0x00, 0x00, 0x00
        /*0020*/ 	.byte	0x00, 0x00, 0x00, 0x00


//--------------------- .nv.info._Z6print3PcS_ii  --------------------------
	.section	.nv.info._Z6print3PcS_ii,"",@"SHT_CUDA_INFO"
	.sectionflags	@""
	.align	4


	//----- nvinfo : EIATTR_CUDA_API_VERSION
	.align		4
        /*0000*/ 	.byte	0x04, 0x37
        /*0002*/ 	.short	(.L_7 - .L_6)
.L_6:
        /*0004*/ 	.word	0x00000082


	//----- nvinfo : EIATTR_KPARAM_INFO
	.align		4
.L_7:
        /*0008*/ 	.byte	0x04, 0x17
        /*000a*/ 	.short	(.L_9 - .L_8)
.L_8:
        /*000c*/ 	.word	0x00000000
        /*0010*/ 	.short	0x0003
        /*0012*/ 	.short	0x0014
        /*0014*/ 	.byte	0x00, 0xf0, 0x11, 0x00


	//----- nvinfo : EIATTR_KPARAM_INFO
	.align		4
.L_9:
        /*0018*/ 	.byte	0x04, 0x17
        /*001a*/ 	.short	(.L_11 - .L_10)
.L_10:
        /*001c*/ 	.word	0x00000000
        /*0020*/ 	.short	0x0002
        /*0022*/ 	.short	0x0010
        /*0024*/ 	.byte	0x00, 0xf0, 0x11, 0x00


	//----- nvinfo : EIATTR_KPARAM_INFO
	.align		4
.L_11:
        /*0028*/ 	.byte	0x04, 0x17
        /*002a*/ 	.short	(.L_13 - .L_12)
.L_12:
        /*002c*/ 	.word	0x00000000
        /*0030*/ 	.short	0x0001
        /*0032*/ 	.short	0x0008
        /*0034*/ 	.byte	0x00, 0xf5, 0x21, 0x00


	//----- nvinfo : EIATTR_KPARAM_INFO
	.align		4
.L_13:
        /*0038*/ 	.byte	0x04, 0x17
        /*003a*/ 	.short	(.L_15 - .L_14)
.L_14:
        /*003c*/ 	.word	0x00000000
        /*0040*/ 	.short	0x0000
        /*0042*/ 	.short	0x0000
        /*0044*/ 	.byte	0x00, 0xf5, 0x21, 0x00


	//----- nvinfo : EIATTR_SPARSE_MMA_MASK
	.align		4
.L_15:
        /*0048*/ 	.byte	0x03, 0x50
        /*004a*/ 	.short	0x0000


	//----- nvinfo : EIATTR_MAXREG_COUNT
	.align		4
        /*004c*/ 	.byte	0x03, 0x1b
        /*004e*/ 	.short	0x00ff


	//----- nvinfo : EIATTR_MERCURY_ISA_VERSION
	.align		4
        /*0050*/ 	.byte	0x03, 0x5f
        /*0052*/ 	.short	0x0101


	//----- nvinfo : EIATTR_VRC_CTA_INIT_COUNT
	.align		4
        /*0054*/ 	.byte	0x02, 0x4a
	.zero		1
	.zero		1


	//----- nvinfo : EIATTR_EXIT_INSTR_OFFSETS
	.align		4
        /*0058*/ 	.byte	0x04, 0x1c
        /*005a*/ 	.short	(.L_17 - .L_16)


	//   ....[0]....
.L_16:
        /*005c*/ 	.word	0x00000030


	//   ....[1]....
        /*0060*/ 	.word	0x00000060


	//   ....[2]....
        /*0064*/ 	.word	0x000008e0


	//----- nvinfo : EIATTR_CBANK_PARAM_SIZE
	.align		4
.L_17:
        /*0068*/ 	.byte	0x03, 0x19
        /*006a*/ 	.short	0x0018


	//----- nvinfo : EIATTR_PARAM_CBANK
	.align		4
        /*006c*/ 	.byte	0x04, 0x0a
        /*006e*/ 	.short	(.L_19 - .L_18)
	.align		4
.L_18:
        /*0070*/ 	.word	index@(.nv.constant0._Z6print3PcS_ii)
        /*0074*/ 	.short	0x0380
        /*0076*/ 	.short	0x0018


	//----- nvinfo : EIATTR_SW_WAR
	.align		4
.L_19:
        /*0078*/ 	.byte	0x04, 0x36
        /*007a*/ 	.short	(.L_21 - .L_20)
.L_20:
        /*007c*/ 	.word	0x00000008
.L_21:


//--------------------- .nv.callgraph             --------------------------
	.section	.nv.callgraph,"",@"SHT_CUDA_CALLGRAPH"
	.align	4
	.sectionentsize	8
	.align		4
        /*0000*/ 	.word	0x00000000
	.align		4
        /*0004*/ 	.word	0xffffffff
	.align		4
        /*0008*/ 	.word	0x00000000
	.align		4
        /*000c*/ 	.word	0xfffffffe
	.align		4
        /*0010*/ 	.word	0x00000000
	.align		4
        /*0014*/ 	.word	0xfffffffd
	.align		4
        /*0018*/ 	.word	0x00000000
	.align		4
        /*001c*/ 	.word	0xfffffffc


//--------------------- .text._Z6print3PcS_ii     --------------------------
	.section	.text._Z6print3PcS_ii,"ax",@progbits
	.align	128
        .global         _Z6print3PcS_ii
        .type           _Z6print3PcS_ii,@function
        .size           _Z6print3PcS_ii,(.L_x_7 - _Z6print3PcS_ii)
        .other          _Z6print3PcS_ii,@"STO_CUDA_ENTRY STV_DEFAULT"
_Z6print3PcS_ii:
.text._Z6print3PcS_ii:
[----:B------:R-:W-:Y:S08]  /*0000*/  LDC R1, c[0x0][0x37c] ;  /* 0x0000df00ff017b82 */ /* 0x000ff00000000800 */
[----:B------:R-:W0:Y:S02]  /*0010*/  LDC R0, c[0x0][0x394] ;  /* 0x0000e500ff007b82 */ /* 0x000e240000000800 */
[----:B0-----:R-:W-:-:S13]  /*0020*/  ISETP.GE.AND P0, PT, R0, 0x1, PT ;  /* 0x000000010000780c */ /* 0x001fda0003f06270 */
[----:B------:R-:W-:Y:S05]  /*0030*/  @!P0 EXIT ;  /* 0x000000000000894d */ /* 0x000fea0003800000 */
[----:B------:R-:W0:Y:S02]  /*0040*/  LDC R3, c[0x0][0x390] ;  /* 0x0000e400ff037b82 */ /* 0x000e240000000800 */
[----:B0-----:R-:W-:-:S13]  /*0050*/  ISETP.GE.AND P0, PT, R3, 0x1, PT ;  /* 0x000000010300780c */ /* 0x001fda0003f06270 */
[----:B------:R-:W-:Y:S05]  /*0060*/  @!P0 EXIT ;  /* 0x000000000000894d */ /* 0x000fea0003800000 */
[----:B------:R-:W0:Y:S01]  /*0070*/  S2R R0, SR_TID.X ;  /* 0x0000000000007919 */ /* 0x000e220000002100 */
[----:B------:R-:W1:Y:S01]  /*0080*/  LDCU.64 UR6, c[0x0][0x380] ;  /* 0x00007000ff0677ac */ /* 0x000e620008000a00 */
[C---:B------:R-:W-:Y:S02]  /*0090*/  LOP3.LUT R12, R3.reuse, 0xf, RZ, 0xc0, !PT ;  /* 0x0000000f030c7812 */ /* 0x040fe400078ec0ff */
[----:B------:R-:W-:Y:S01]  /*00a0*/  LOP3.LUT R14, R3, 0x7, RZ, 0xc0, !PT ;  /* 0x00000007030e7812 */ /* 0x000fe200078ec0ff */
[----:B------:R-:W2:Y:S02]  /*00b0*/  LDCU.64 UR8, c[0x0][0x358] ;  /* 0x00006b00ff0877ac */ /* 0x000ea40008000a00 */
[----:B------:R-:W-:Y:S02]  /*00c0*/  VIADD R2, R12, 0xffffffff ;  /* 0xffffffff0c027836 */ /* 0x000fe40000000000 */
[----:B------:R-:W-:Y:S01]  /*00d0*/  VIADD R4, R14, 0xffffffff ;  /* 0xffffffff0e047836 */ /* 0x000fe20000000000 */
[----:B------:R-:W-:-:S02]  /*00e0*/  UMOV UR4, URZ ;  /* 0x000000ff00047c82 */ /* 0x000fc40008000000 */
[----:B------:R-:W-:Y:S02]  /*00f0*/  ISETP.GE.U32.AND P1, PT, R2, 0x7, PT ;  /* 0x000000070200780c */ /* 0x000fe40003f26070 */
[C---:B------:R-:W-:Y:S02]  /*0100*/  LOP3.LUT R2, R3.reuse, 0x7ffffff0, RZ, 0xc0, !PT ;  /* 0x7ffffff003027812 */ /* 0x040fe400078ec0ff */
[----:B------:R-:W-:Y:S02]  /*0110*/  ISETP.GE.U32.AND P2, PT, R4, 0x3, PT ;  /* 0x000000030400780c */ /* 0x000fe40003f46070 */
[----:B------:R-:W-:Y:S01]  /*0120*/  LOP3.LUT R3, R3, 0x3, RZ, 0xc0, !PT ;  /* 0x0000000303037812 */ /* 0x000fe200078ec0ff */
[----:B-1----:R-:W-:Y:S01]  /*0130*/  UIADD3 UR5, UP0, UPT, UR6, 0x7, URZ ;  /* 0x0000000706057890 */ /* 0x002fe2000ff1e0ff */
[----:B------:R-:W-:-:S03]  /*0140*/  IMAD.MOV R4, RZ, RZ, -R2 ;  /* 0x000000ffff047224 */ /* 0x000fc600078e0a02 */
[----:B--2---:R-:W-:-:S12]  /*0150*/  UIADD3.X UR6, UPT, UPT, URZ, UR7, URZ, UP0, !UPT ;  /* 0x00000007ff067290 */ /* 0x004fd800087fe4ff */
.L_x_5:
[----:B012---:R-:W1:Y:S01]  /*0160*/  LDC.64 R6, c[0x0][0x390] ;  /* 0x0000e400ff067b82 */ /* 0x007e620000000a00 */
[----:B------:R-:W-:Y:S01]  /*0170*/  IMAD.MOV.U32 R10, RZ, RZ, RZ ;  /* 0x000000ffff0a7224 */ /* 0x000fe200078e00ff */
[----:B-1----:R-:W-:Y:S01]  /*0180*/  ISETP.GE.U32.AND P3, PT, R6, 0x10, PT ;  /* 0x000000100600780c */ /* 0x002fe20003f66070 */
[----:B0---4-:R-:W-:Y:S01]  /*0190*/  IMAD R5, R0, R7, UR4 ;  /* 0x0000000400057e24 */ /* 0x011fe2000f8e0207 */
[----:B------:R-:W-:-:S03]  /*01a0*/  UIADD3 UR4, UPT, UPT, UR4, 0x1, URZ ;  /* 0x0000000104047890 */ /* 0x000fc6000fffe0ff */
[----:B------:R-:W-:-:S03]  /*01b0*/  IMAD R5, R5, R6, RZ ;  /* 0x0000000605057224 */ /* 0x000fc600078e02ff */
[----:B------:R-:W-:-:S05]  /*01c0*/  ISETP.NE.AND P0, PT, R7, UR4, PT ;  /* 0x0000000407007c0c */ /* 0x000fca000bf05270 */
[----:B---3--:R-:W-:Y:S08]  /*01d0*/  @!P3 BRA `(.L_x_0) ;  /* 0x0000000000c4b947 */ /* 0x008ff00003800000 */
[----:B------:R-:W-:Y:S02]  /*01e0*/  IMAD.MOV.U32 R11, RZ, RZ, R5 ;  /* 0x000000ffff0b7224 */ /* 0x000fe400078e0005 */
[----:B------:R-:W-:Y:S02]  /*01f0*/  IMAD.U32 R16, RZ, RZ, UR5 ;  /* 0x00000005ff107e24 */ /* 0x000fe4000f8e00ff */
[----:B------:R-:W-:Y:S02]  /*0200*/  IMAD.U32 R21, RZ, RZ, UR6 ;  /* 0x00000006ff157e24 */ /* 0x000fe4000f8e00ff */
[----:B------:R-:W-:-:S07]  /*0210*/  IMAD.MOV.U32 R10, RZ, RZ, R4 ;  /* 0x000000ffff0a7224 */ /* 0x000fce00078e0004 */
.L_x_1:
[----:B------:R-:W-:Y:S01]  /*0220*/  IMAD.MOV.U32 R6, RZ, RZ, R16 ;  /* 0x000000ffff067224 */ /* 0x000fe200078e0010 */
[----:B0-----:R-:W0:Y:S01]  /*0230*/  LDC.64 R8, c[0x0][0x388] ;  /* 0x0000e200ff087b82 */ /* 0x001e220000000a00 */
[----:B------:R-:W-:-:S05]  /*0240*/  IMAD.MOV.U32 R7, RZ, RZ, R21 ;  /* 0x000000ffff077224 */ /* 0x000fca00078e0015 */
[----:B------:R-:W2:Y:S01]  /*0250*/  LDG.E.U8 R13, desc[UR8][R6.64+-0x7] ;  /* 0xfffff908060d7981 */ /* 0x000ea2000c1e1100 */
[----:B------:R-:W-:Y:S02]  /*0260*/  SHF.R.S32.HI R16, RZ, 0x1f, R11 ;  /* 0x0000001fff107819 */ /* 0x000fe4000001140b */
[----:B0-----:R-:W-:-:S04]  /*0270*/  IADD3 R8, P3, P4, R11, 0x7, R8 ;  /* 0x000000070b087810 */ /* 0x001fc80007c7e008 */
[----:B------:R-:W-:-:S05]  /*0280*/  IADD3.X R9, PT, PT, R16, R9, RZ, P3, P4 ;  /* 0x0000000910097210 */ /* 0x000fca0001fe84ff */
[----:B--2---:R0:W-:Y:S04]  /*0290*/  STG.E.U8 desc[UR8][R8.64+-0x7], R13 ;  /* 0xfffff90d08007986 */ /* 0x0041e8000c101108 */
[----:B------:R-:W2:Y:S04]  /*02a0*/  LDG.E.U8 R15, desc[UR8][R6.64+-0x6] ;  /* 0xfffffa08060f7981 */ /* 0x000ea8000c1e1100 */
[----:B--2---:R1:W-:Y:S04]  /*02b0*/  STG.E.U8 desc[UR8][R8.64+-0x6], R15 ;  /* 0xfffffa0f08007986 */ /* 0x0043e8000c101108 */
[----:B------:R-:W2:Y:S04]  /*02c0*/  LDG.E.U8 R17, desc[UR8][R6.64+-0x5] ;  /* 0xfffffb0806117981 */ /* 0x000ea8000c1e1100 */
[----:B--2---:R2:W-:Y:S04]  /*02d0*/  STG.E.U8 desc[UR8][R8.64+-0x5], R17 ;  /* 0xfffffb1108007986 */ /* 0x0045e8000c101108 */
[----:B------:R-:W3:Y:S04]  /*02e0*/  LDG.E.U8 R19, desc[UR8][R6.64+-0x4] ;  /* 0xfffffc0806137981 */ /* 0x000ee8000c1e1100 */
[----:B---3--:R3:W-:Y:S04]  /*02f0*/  STG.E.U8 desc[UR8][R8.64+-0x4], R19 ;  /* 0xfffffc1308007986 */ /* 0x0087e8000c101108 */
[----:B------:R-:W4:Y:S04]  /*0300*/  LDG.E.U8 R21, desc[UR8][R6.64+-0x3] ;  /* 0xfffffd0806157981 */ /* 0x000f28000c1e1100 */
[----:B----4-:R4:W-:Y:S04]  /*0310*/  STG.E.U8 desc[UR8][R8.64+-0x3], R21 ;  /* 0xfffffd1508007986 */ /* 0x0109e8000c101108 */
[----:B------:R-:W5:Y:S04]  /*0320*/  LDG.E.U8 R23, desc[UR8][R6.64+-0x2] ;  /* 0xfffffe0806177981 */ /* 0x000f68000c1e1100 */
[----:B-----5:R5:W-:Y:S04]  /*0330*/  STG.E.U8 desc[UR8][R8.64+-0x2], R23 ;  /* 0xfffffe1708007986 */ /* 0x020be8000c101108 */
[----:B0-----:R-:W2:Y:S04]  /*0340*/  LDG.E.U8 R13, desc[UR8][R6.64+-0x1] ;  /* 0xffffff08060d7981 */ /* 0x001ea8000c1e1100 */
[----:B--2---:R0:W-:Y:S04]  /*0350*/  STG.E.U8 desc[UR8][R8.64+-0x1], R13 ;  /* 0xffffff0d08007986 */ /* 0x0041e8000c101108 */
[----:B-1----:R-:W2:Y:S04]  /*0360*/  LDG.E.U8 R15, desc[UR8][R6.64] ;  /* 0x00000008060f7981 */ /* 0x002ea8000c1e1100 */
[----:B--2---:R1:W-:Y:S04]  /*0370*/  STG.E.U8 desc[UR8][R8.64], R15 ;  /* 0x0000000f08007986 */ /* 0x0043e8000c101108 */
[----:B------:R-:W2:Y:S04]  /*0380*/  LDG.E.U8 R17, desc[UR8][R6.64+0x1] ;  /* 0x0000010806117981 */ /* 0x000ea8000c1e1100 */
[----:B--2---:R2:W-:Y:S04]  /*0390*/  STG.E.U8 desc[UR8][R8.64+0x1], R17 ;  /* 0x0000011108007986 */ /* 0x0045e8000c101108 */
[----:B---3--:R-:W3:Y:S04]  /*03a0*/  LDG.E.U8 R19, desc[UR8][R6.64+0x2] ;  /* 0x0000020806137981 */ /* 0x008ee8000c1e1100 */
[----:B---3--:R3:W-:Y:S04]  /*03b0*/  STG.E.U8 desc[UR8][R8.64+0x2], R19 ;  /* 0x0000021308007986 */ /* 0x0087e8000c101108 */
[----:B----4-:R-:W4:Y:S04]  /*03c0*/  LDG.E.U8 R21, desc[UR8][R6.64+0x3] ;  /* 0x0000030806157981 */ /* 0x010f28000c1e1100 */
[----:B----4-:R4:W-:Y:S04]  /*03d0*/  STG.E.U8 desc[UR8][R8.64+0x3], R21 ;  /* 0x0000031508007986 */ /* 0x0109e8000c101108 */
[----:B-----5:R-:W5:Y:S04]  /*03e0*/  LDG.E.U8 R23, desc[UR8][R6.64+0x4] ;  /* 0x0000040806177981 */ /* 0x020f68000c1e1100 */
[----:B-----5:R1:W-:Y:S04]  /*03f0*/  STG.E.U8 desc[UR8][R8.64+0x4], R23 ;  /* 0x0000041708007986 */ /* 0x0203e8000c101108 */
[----:B0-----:R-:W5:Y:S04]  /*0400*/  LDG.E.U8 R13, desc[UR8][R6.64+0x5] ;  /* 0x00000508060d7981 */ /* 0x001f68000c1e1100 */
[----:B-----5:R0:W-:Y:S04]  /*0410*/  STG.E.U8 desc[UR8][R8.64+0x5], R13 ;  /* 0x0000050d08007986 */ /* 0x0201e8000c101108 */
[----:B-1----:R-:W5:Y:S04]  /*0420*/  LDG.E.U8 R15, desc[UR8][R6.64+0x6] ;  /* 0x00000608060f7981 */ /* 0x002f68000c1e1100 */
[----:B-----5:R0:W-:Y:S04]  /*0430*/  STG.E.U8 desc[UR8][R8.64+0x6], R15 ;  /* 0x0000060f08007986 */ /* 0x0201e8000c101108 */
[----:B--2---:R-:W2:Y:S01]  /*0440*/  LDG.E.U8 R17, desc[UR8][R6.64+0x7] ;  /* 0x0000070806117981 */ /* 0x004ea2000c1e1100 */
[----:B------:R-:W-:-:S05]  /*0450*/  VIADD R10, R10, 0x10 ;  /* 0x000000100a0a7836 */ /* 0x000fca0000000000 */
[----:B------:R-:W-:Y:S01]  /*0460*/  ISETP.NE.AND P3, PT, R10, RZ, PT ;  /* 0x000000ff0a00720c */ /* 0x000fe20003f65270 */
[----:B--2---:R0:W-:Y:S04]  /*0470*/  STG.E.U8 desc[UR8][R8.64+0x7], R17 ;  /* 0x0000071108007986 */ /* 0x0041e8000c101108 */
[----:B---3--:R-:W2:Y:S01]  /*0480*/  LDG.E.U8 R19, desc[UR8][R6.64+0x8] ;  /* 0x0000080806137981 */ /* 0x008ea2000c1e1100 */
[----:B------:R-:W-:Y:S01]  /*0490*/  IADD3 R16, P4, PT, R6, 0x10, RZ ;  /* 0x0000001006107810 */ /* 0x000fe20007f9e0ff */
[----:B------:R-:W-:-:S04]  /*04a0*/  VIADD R11, R11, 0x10 ;  /* 0x000000100b0b7836 */ /* 0x000fc80000000000 */
[----:B----4-:R-:W-:Y:S01]  /*04b0*/  IMAD.X R21, RZ, RZ, R7, P4 ;  /* 0x000000ffff157224 */ /* 0x010fe200020e0607 */
[----:B--2---:R0:W-:Y:S01]  /*04c0*/  STG.E.U8 desc[UR8][R8.64+0x8], R19 ;  /* 0x0000081308007986 */ /* 0x0041e2000c101108 */
[----:B------:R-:W-:Y:S06]  /*04d0*/  @P3 BRA `(.L_x_1) ;  /* 0xfffffffc00503947 */ /* 0x000fec000383ffff */
[----:B------:R-:W-:-:S07]  /*04e0*/  IMAD.MOV.U32 R10, RZ, RZ, R2 ;  /* 0x000000ffff0a7224 */ /* 0x000fce00078e0002 */
.L_x_0:
[----:B------:R-:W-:-:S13]  /*04f0*/  ISETP.NE.AND P3, PT, R12, RZ, PT ;  /* 0x000000ff0c00720c */ /* 0x000fda0003f65270 */
[----:B------:R-:W-:Y:S05]  /*0500*/  @!P3 BRA `(.L_x_2) ;  /* 0x0000000000f0b947 */ /* 0x000fea0003800000 */
[----:B------:R-:W-:Y:S01]  /*0510*/  ISETP.NE.AND P3, PT, R14, RZ, PT ;  /* 0x000000ff0e00720c */ /* 0x000fe20003f65270 */
[----:B------:R-:W-:-:S12]  /*0520*/  @!P1 BRA `(.L_x_3) ;  /* 0x00000000005c9947 */ /* 0x000fd80003800000 */
[----:B------:R-:W0:Y:S02]  /*0530*/  LDCU.128 UR12, c[0x0][0x380] ;  /* 0x00007000ff0c77ac */ /* 0x000e240008000c00 */
[----:B0-----:R-:W-:-:S05]  /*0540*/  IADD3 R8, P4, PT, R10, UR12, RZ ;  /* 0x0000000c0a087c10 */ /* 0x001fca000ff9e0ff */
[----:B------:R-:W-:-:S05]  /*0550*/  IMAD.X R9, RZ, RZ, UR13, P4 ;  /* 0x0000000dff097e24 */ /* 0x000fca000a0e06ff */
[----:B------:R-:W2:Y:S01]  /*0560*/  LDG.E.U8 R11, desc[UR8][R8.64] ;  /* 0x00000008080b7981 */ /* 0x000ea2000c1e1100 */
[----:B------:R-:W-:-:S05]  /*0570*/  IMAD.IADD R7, R5, 0x1, R10 ;  /* 0x0000000105077824 */ /* 0x000fca00078e020a */
[----:B------:R-:W-:-:S04]  /*0580*/  IADD3 R6, P4, PT, R7, UR14, RZ ;  /* 0x0000000e07067c10 */ /* 0x000fc8000ff9e0ff */
[----:B------:R-:W-:-:S05]  /*0590*/  LEA.HI.X.SX32 R7, R7, UR15, 0x1, P4 ;  /* 0x0000000f07077c11 */ /* 0x000fca000a0f0eff */
[----:B--2---:R0:W-:Y:S04]  /*05a0*/  STG.E.U8 desc[UR8][R6.64], R11 ;  /* 0x0000000b06007986 */ /* 0x0041e8000c101108 */
[----:B------:R-:W2:Y:S04]  /*05b0*/  LDG.E.U8 R13, desc[UR8][R8.64+0x1] ;  /* 0x00000108080d7981 */ /* 0x000ea8000c1e1100 */
[----:B--2---:R1:W-:Y:S04]  /*05c0*/  STG.E.U8 desc[UR8][R6.64+0x1], R13 ;  /* 0x0000010d06007986 */ /* 0x0043e8000c101108 */
[----:B------:R-:W2:Y:S04]  /*05d0*/  LDG.E.U8 R15, desc[UR8][R8.64+0x2] ;  /* 0x00000208080f7981 */ /* 0x000ea8000c1e1100 */
[----:B--2---:R2:W-:Y:S04]  /*05e0*/  STG.E.U8 desc[UR8][R6.64+0x2], R15 ;  /* 0x0000020f06007986 */ /* 0x0045e8000c101108 */
[----:B------:R-:W3:Y:S04]  /*05f0*/  LDG.E.U8 R17, desc[UR8][R8.64+0x3] ;  /* 0x0000030808117981 */ /* 0x000ee8000c1e1100 */
[----:B---3--:R2:W-:Y:S04]  /*0600*/  STG.E.U8 desc[UR8][R6.64+0x3], R17 ;  /* 0x0000031106007986 */ /* 0x0085e8000c101108 */
[----:B------:R-:W3:Y:S04]  /*0610*/  LDG.E.U8 R19, desc[UR8][R8.64+0x4] ;  /* 0x0000040808137981 */ /* 0x000ee8000c1e1100 */
[----:B---3--:R2:W-:Y:S04]  /*0620*/  STG.E.U8 desc[UR8][R6.64+0x4], R19 ;  /* 0x0000041306007986 */ /* 0x0085e8000c101108 */
[----:B------:R-:W3:Y:S04]  /*0630*/  LDG.E.U8 R21, desc[UR8][R8.64+0x5] ;  /* 0x0000050808157981 */ /* 0x000ee8000c1e1100 */
[----:B---3--:R2:W-:Y:S04]  /*0640*/  STG.E.U8 desc[UR8][R6.64+0x5], R21 ;  /* 0x0000051506007986 */ /* 0x0085e8000c101108 */
[----:B0-----:R-:W3:Y:S04]  /*0650*/  LDG.E.U8 R11, desc[UR8][R8.64+0x6] ;  /* 0x00000608080b7981 */ /* 0x001ee8000c1e1100 */
[----:B---3--:R2:W-:Y:S04]  /*0660*/  STG.E.U8 desc[UR8][R6.64+0x6], R11 ;  /* 0x0000060b06007986 */ /* 0x0085e8000c101108 */
[----:B-1----:R-:W3:Y:S01]  /*0670*/  LDG.E.U8 R13, desc[UR8][R8.64+0x7] ;  /* 0x00000708080d7981 */ /* 0x002ee2000c1e1100 */
[----:B------:R-:W-:-:S03]  /*0680*/  VIADD R10, R10, 0x8 ;  /* 0x000000080a0a7836 */ /* 0x000fc60000000000 */
[----:B---3--:R2:W-:Y:S04]  /*0690*/  STG.E.U8 desc[UR8][R6.64+0x7], R13 ;  /* 0x0000070d06007986 */ /* 0x0085e8000c101108 */
.L_x_3:
[----:B------:R-:W-:Y:S05]  /*06a0*/  @!P3 BRA `(.L_x_2) ;  /* 0x000000000088b947 */ /* 0x000fea0003800000 */
[----:B------:R-:W-:Y:S01]  /*06b0*/  ISETP.NE.AND P3, PT, R3, RZ, PT ;  /* 0x000000ff0300720c */ /* 0x000fe20003f65270 */
[----:B------:R-:W-:-:S12]  /*06c0*/  @!P2 BRA `(.L_x_4) ;  /* 0x00000000003ca947 */ /* 0x000fd80003800000 */
[----:B------:R-:W0:Y:S02]  /*06d0*/  LDCU.128 UR12, c[0x0][0x380] ;  /* 0x00007000ff0c77ac */ /* 0x000e240008000c00 */
[----:B0-----:R-:W-:-:S05]  /*06e0*/  IADD3 R8, P4, PT, R10, UR12, RZ ;  /* 0x0000000c0a087c10 */ /* 0x001fca000ff9e0ff */
[----:B------:R-:W-:-:S05]  /*06f0*/  IMAD.X R9, RZ, RZ, UR13, P4 ;  /* 0x0000000dff097e24 */ /* 0x000fca000a0e06ff */
[----:B--2---:R-:W2:Y:S01]  /*0700*/  LDG.E.U8 R11, desc[UR8][R8.64] ;  /* 0x00000008080b7981 */ /* 0x004ea2000c1e1100 */
        /* <DEDUP_REMOVED lines=8> */
[----:B------:R-:W2:Y:S01]  /*0790*/  LDG.E.U8 R17, desc[UR8][R8.64+0x3] ;  /* 0x0000030808117981 */ /* 0x000ea2000c1e1100 */
[----:B------:R-:W-:-:S03]  /*07a0*/  VIADD R10, R10, 0x4 ;  /* 0x000000040a0a7836 */ /* 0x000fc60000000000 */
[----:B--2---:R1:W-:Y:S04]  /*07b0*/  STG.E.U8 desc[UR8][R6.64+0x3], R17 ;  /* 0x0000031106007986 */ /* 0x0043e8000c101108 */
.L_x_4:
[----:B------:R-:W-:Y:S05]  /*07c0*/  @!P3 BRA `(.L_x_2) ;  /* 0x000000000040b947 */ /* 0x000fea0003800000 */
[----:B------:R-:W1:Y:S02]  /*07d0*/  LDCU.128 UR12, c[0x0][0x380] ;  /* 0x00007000ff0c77ac */ /* 0x000e640008000c00 */
[----:B-12---:R-:W-:-:S05]  /*07e0*/  IADD3 R6, P3, PT, R10, UR12, RZ ;  /* 0x0000000c0a067c10 */ /* 0x006fca000ff7e0ff */
[----:B------:R-:W-:-:S05]  /*07f0*/  IMAD.X R7, RZ, RZ, UR13, P3 ;  /* 0x0000000dff077e24 */ /* 0x000fca00098e06ff */
[----:B------:R-:W2:Y:S01]  /*0800*/  LDG.E.U8 R11, desc[UR8][R6.64] ;  /* 0x00000008060b7981 */ /* 0x000ea2000c1e1100 */
[----:B------:R-:W-:-:S05]  /*0810*/  IMAD.IADD R5, R5, 0x1, R10 ;  /* 0x0000000105057824 */ /* 0x000fca00078e020a */
[----:B0-----:R-:W-:-:S04]  /*0820*/  IADD3 R8, P3, PT, R5, UR14, RZ ;  /* 0x0000000e05087c10 */ /* 0x001fc8000ff7e0ff */
[----:B------:R-:W-:Y:S02]  /*0830*/  LEA.HI.X.SX32 R9, R5, UR15, 0x1, P3 ;  /* 0x0000000f05097c11 */ /* 0x000fe400098f0eff */
[----:B------:R-:W-:-:S03]  /*0840*/  ISETP.NE.AND P3, PT, R3, 0x1, PT ;  /* 0x000000010300780c */ /* 0x000fc60003f65270 */
[----:B--2---:R3:W-:Y:S10]  /*0850*/  STG.E.U8 desc[UR8][R8.64], R11 ;  /* 0x0000000b08007986 */ /* 0x0047f4000c101108 */
[----:B------:R-:W-:Y:S05]  /*0860*/  @!P3 BRA `(.L_x_2) ;  /* 0x000000000018b947 */ /* 0x000fea0003800000 */
[----:B------:R-:W2:Y:S01]  /*0870*/  LDG.E.U8 R5, desc[UR8][R6.64+0x1] ;  /* 0x0000010806057981 */ /* 0x000ea2000c1e1100 */
[----:B------:R-:W-:-:S03]  /*0880*/  ISETP.NE.AND P3, PT, R3, 0x2, PT ;  /* 0x000000020300780c */ /* 0x000fc60003f65270 */
[----:B--2---:R4:W-:Y:S10]  /*0890*/  STG.E.U8 desc[UR8][R8.64+0x1], R5 ;  /* 0x0000010508007986 */ /* 0x0049f4000c101108 */
[----:B------:R-:W-:Y:S05]  /*08a0*/  @!P3 BRA `(.L_x_2) ;  /* 0x000000000008b947 */ /* 0x000fea0003800000 */
[----:B------:R-:W2:Y:S04]  /*08b0*/  LDG.E.U8 R7, desc[UR8][R6.64+0x2] ;  /* 0x0000020806077981 */ /* 0x000ea8000c1e1100 */
[----:B--2---:R0:W-:Y:S02]  /*08c0*/  STG.E.U8 desc[UR8][R8.64+0x2], R7 ;  /* 0x0000020708007986 */ /* 0x0041e4000c101108 */
.L_x_2:
[----:B------:R-:W-:Y:S05]  /*08d0*/  @P0 BRA `(.L_x_5) ;  /* 0xfffffff800200947 */ /* 0x000fea000383ffff */
[----:B------:R-:W-:Y:S05]  /*08e0*/  EXIT ;  /* 0x000000000000794d */ /* 0x000fea0003800000 */
.L_x_6:
[----:B------:R-:W-:-:S00]  /*08f0*/  BRA `(.L_x_6) ;  /* 0xfffffffc00fc7947 */ /* 0x000fc0000383ffff */
[----:B------:R-:W-:-:S00]  /*0900*/  NOP ;  /* 0x0000000000007918 */ /* 0x000fc00000000000 */
[----:B------:R-:W-:-:S00]  /*0910*/  NOP ;  /* 0x0000000000007918 */ /* 0x000fc00000000000 */
[----:B------:R-:W-:-:S00]  /*0920*/  NOP ;  /* 0x0000000000007918 */ /* 0x000fc00000000000 */
[----:B------:R-:W-:-:S00]  /*0930*/  NOP ;  /* 0x0000000000007918 */ /* 0x000fc00000000000 */
[----:B------:R-:W-:-:S00]  /*0940*/  NOP ;  /* 0x0000000000007918 */ /* 0x000fc00000000000 */
[----:B------:R-:W-:-:S00]  /*0950*/  NOP ;  /* 0x0000000000007918 */ /* 0x000fc00000000000 */
[----:B------:R-:W-:-:S00]  /*0960*/  NOP ;  /* 0x0000000000007918 */ /* 0x000fc00000000000 */
[----:B------:R-:W-:-:S00]  /*0970*/  NOP ;  /* 0x0000000000007918 */ /* 0x000fc00000000000 */
.L_x_7:


//--------------------- .nv.shared.reserved.0     --------------------------
	.section	.nv.shared.reserved.0,"aw",@nobits
	.weak		__nv_reservedSMEM_offset_0_alias
	.size		__nv_reservedSMEM_offset_0_alias, 0, 64
	.other		__nv_reservedSMEM_offset_0_alias,@"STO_CUDA_RESERVED_SHARED STV_DEFAULT"
__nv_reservedSMEM_offset_0_alias:
	.zero		0
	.zero		64


//--------------------- .nv.constant0._Z6print3PcS_ii --------------------------
	.section	.nv.constant0._Z6print3PcS_ii,"a",@progbits
	.sectionflags	@""
	.align	4
.nv.constant0._Z6print3PcS_ii:
	.zero		920


//--------------------- SYMBOLS --------------------------

	.type		.nv.reservedSmem.offset0,@object
	.size		.nv.reservedSmem.offset0,0x4
